//
// Generated by NVIDIA NVVM Compiler
//
// Compiler Build ID: CL-36424714
// Cuda compilation tools, release 13.0, V13.0.88
// Based on NVVM 20.0.0
//

.version 9.0
.target sm_100
.address_size 64

	// .globl	_Z15vectorAddKernelPfS_S_i

.visible .entry _Z15vectorAddKernelPfS_S_i(
	.param .u64 .ptr .align 1 _Z15vectorAddKernelPfS_S_i_param_0,
	.param .u64 .ptr .align 1 _Z15vectorAddKernelPfS_S_i_param_1,
	.param .u64 .ptr .align 1 _Z15vectorAddKernelPfS_S_i_param_2,
	.param .u32 _Z15vectorAddKernelPfS_S_i_param_3
)
{
	.reg .pred 	%p<2>;
	.reg .b32 	%r<6>;
	.reg .b32 	%f<4>;
	.reg .b64 	%rd<11>;

	ld.param.u64 	%rd1, [_Z15vectorAddKernelPfS_S_i_param_0];
	ld.param.u64 	%rd2, [_Z15vectorAddKernelPfS_S_i_param_1];
	ld.param.u64 	%rd3, [_Z15vectorAddKernelPfS_S_i_param_2];
	ld.param.u32 	%r2, [_Z15vectorAddKernelPfS_S_i_param_3];
	mov.u32 	%r3, %ctaid.x;
	mov.u32 	%r4, %ntid.x;
	mov.u32 	%r5, %tid.x;
	mad.lo.s32 	%r1, %r3, %r4, %r5;
	setp.ge.s32 	%p1, %r1, %r2;
	@%p1 bra 	$L__BB0_2;
	cvta.to.global.u64 	%rd4, %rd1;
	cvta.to.global.u64 	%rd5, %rd2;
	cvta.to.global.u64 	%rd6, %rd3;
	mul.wide.s32 	%rd7, %r1, 4;
	add.s64 	%rd8, %rd4, %rd7;
	ld.global.f32 	%f1, [%rd8];
	add.s64 	%rd9, %rd5, %rd7;
	ld.global.f32 	%f2, [%rd9];
	add.f32 	%f3, %f1, %f2;
	add.s64 	%rd10, %rd6, %rd7;
	st.global.f32 	[%rd10], %f3;
$L__BB0_2:
	ret;

}


// ===== COMPILED SASS (sm_100) =====

	.target	sm_100

	.elftype	@"ET_EXEC"


//--------------------- .note.nv.tkinfo           --------------------------
	.section	.note.nv.tkinfo,"",@"SHT_NOTE"
	.sectionflags	@"SHF_NOTE_NV_TKINFO"
	.tkinfo
        /*0018*/ 	.word	0x00000002
        /*0030*/ 	.string	""
        /*0030*/ 	.string	"ptxas"
        /*0030*/ 	.string	"Cuda compilation tools, release 13.0, V13.0.88"
        /*0030*/ 	.string	"Build cuda_13.0.r13.0/compiler.36424714_0"
        /*0030*/ 	.string	"-arch sm_100 -m 64 "



//--------------------- .note.nv.cuinfo           --------------------------
	.section	.note.nv.cuinfo,"",@"SHT_NOTE"
	.sectionflags	@"SHF_NOTE_NV_CUINFO"
        /*0018*/ 	.short	0x0002
        /*001a*/ 	.short	0x0064
        /*001c*/ 	.short	0x0082
	.zero		2


//--------------------- .nv.info                  --------------------------
	.section	.nv.info,"",@"SHT_CUDA_INFO"
	.align	4


	//----- nvinfo : EIATTR_REGCOUNT
	.align		4
        /*0000*/ 	.byte	0x04, 0x2f
        /*0002*/ 	.short	(.L_1 - .L_0)
	.align		4
.L_0:
        /*0004*/ 	.word	index@(_Z15vectorAddKernelPfS_S_i)
        /*0008*/ 	.word	0x0000000c


	//----- nvinfo : EIATTR_FRAME_SIZE
	.align		4
.L_1:
        /*000c*/ 	.byte	0x04, 0x11
        /*000e*/ 	.short	(.L_3 - .L_2)
	.align		4
.L_2:
        /*0010*/ 	.word	index@(_Z15vectorAddKernelPfS_S_i)
        /*0014*/ 	.word	0x00000000


	//----- nvinfo : EIATTR_MIN_STACK_SIZE
	.align		4
.L_3:
        /*0018*/ 	.byte	0x04, 0x12
        /*001a*/ 	.short	(.L_5 - .L_4)
	.align		4
.L_4:
        /*001c*/ 	.word	index@(_Z15vectorAddKernelPfS_S_i)
        /*0020*/ 	.word	0x00000000
.L_5:


//--------------------- .nv.compat                --------------------------
	.section	.nv.compat,"",@"SHT_CUDA_COMPAT_INFO"
	.align	4
        /*0000*/ 	.byte	0x02, 0x09, 0x00, 0x00, 0x02, 0x02, 0x01, 0x00, 0x02, 0x05, 0x05, 0x00, 0x03, 0x07, 0x01, 0x01
        /*0010*/ 	.byte	0x02, 0x03, 0x00, 0x00, 0x02, 0x06, 0x01, 0x00, 0x04, 0x0b, 0x08, 0x00, 0x09, 0x00, 0x00, 0x00
        /*0020*/ 	.byte	0x00, 0x00, 0x00, 0x00


//--------------------- .nv.info._Z15vectorAddKernelPfS_S_i --------------------------
	.section	.nv.info._Z15vectorAddKernelPfS_S_i,"",@"SHT_CUDA_INFO"
	.sectionflags	@""
	.align	4


	//----- nvinfo : EIATTR_CUDA_API_VERSION
	.align		4
        /*0000*/ 	.byte	0x04, 0x37
        /*0002*/ 	.short	(.L_7 - .L_6)
.L_6:
        /*0004*/ 	.word	0x00000082


	//----- nvinfo : EIATTR_KPARAM_INFO
	.align		4
.L_7:
        /*0008*/ 	.byte	0x04, 0x17
        /*000a*/ 	.short	(.L_9 - .L_8)
.L_8:
        /*000c*/ 	.word	0x00000000
        /*0010*/ 	.short	0x0003
        /*0012*/ 	.short	0x0018
        /*0014*/ 	.byte	0x00, 0xf0, 0x11, 0x00


	//----- nvinfo : EIATTR_KPARAM_INFO
	.align		4
.L_9:
        /*0018*/ 	.byte	0x04, 0x17
        /*001a*/ 	.short	(.L_11 - .L_10)
.L_10:
        /*001c*/ 	.word	0x00000000
        /*0020*/ 	.short	0x0002
        /*0022*/ 	.short	0x0010
        /*0024*/ 	.byte	0x00, 0xf5, 0x21, 0x00


	//----- nvinfo : EIATTR_KPARAM_INFO
	.align		4
.L_11:
        /*0028*/ 	.byte	0x04, 0x17
        /*002a*/ 	.short	(.L_13 - .L_12)
.L_12:
        /*002c*/ 	.word	0x00000000
        /*0030*/ 	.short	0x0001
        /*0032*/ 	.short	0x0008
        /*0034*/ 	.byte	0x00, 0xf5, 0x21, 0x00


	//----- nvinfo : EIATTR_KPARAM_INFO
	.align		4
.L_13:
        /*0038*/ 	.byte	0x04, 0x17
        /*003a*/ 	.short	(.L_15 - .L_14)
.L_14:
        /*003c*/ 	.word	0x00000000
        /*0040*/ 	.short	0x0000
        /*0042*/ 	.short	0x0000
        /*0044*/ 	.byte	0x00, 0xf5, 0x21, 0x00


	//----- nvinfo : EIATTR_SPARSE_MMA_MASK
	.align		4
.L_15:
        /*0048*/ 	.byte	0x03, 0x50
        /*004a*/ 	.short	0x0000


	//----- nvinfo : EIATTR_MAXREG_COUNT
	.align		4
        /*004c*/ 	.byte	0x03, 0x1b
        /*004e*/ 	.short	0x00ff


	//----- nvinfo : EIATTR_MERCURY_ISA_VERSION
	.align		4
        /*0050*/ 	.byte	0x03, 0x5f
        /*0052*/ 	.short	0x0101


	//----- nvinfo : EIATTR_VRC_CTA_INIT_COUNT
	.align		4
        /*0054*/ 	.byte	0x02, 0x4a
	.zero		1
	.zero		1


	//----- nvinfo : EIATTR_EXIT_INSTR_OFFSETS
	.align		4
        /*0058*/ 	.byte	0x04, 0x1c
        /*005a*/ 	.short	(.L_17 - .L_16)


	//   ....[0]....
.L_16:
        /*005c*/ 	.word	0x00000070


	//   ....[1]....
        /*0060*/ 	.word	0x00000130


	//----- nvinfo : EIATTR_CBANK_PARAM_SIZE
	.align		4
.L_17:
        /*0064*/ 	.byte	0x03, 0x19
        /*0066*/ 	.short	0x001c


	//----- nvinfo : EIATTR_PARAM_CBANK
	.align		4
        /*0068*/ 	.byte	0x04, 0x0a
        /*006a*/ 	.short	(.L_19 - .L_18)
	.align		4
.L_18:
        /*006c*/ 	.word	index@(.nv.constant0._Z15vectorAddKernelPfS_S_i)
        /*0070*/ 	.short	0x0380
        /*0072*/ 	.short	0x001c


	//----- nvinfo : EIATTR_SW_WAR
	.align		4
.L_19:
        /*0074*/ 	.byte	0x04, 0x36
        /*0076*/ 	.short	(.L_21 - .L_20)
.L_20:
        /*0078*/ 	.word	0x00000008
.L_21:


//--------------------- .nv.callgraph             --------------------------
	.section	.nv.callgraph,"",@"SHT_CUDA_CALLGRAPH"
	.align	4
	.sectionentsize	8
	.align		4
        /*0000*/ 	.word	0x00000000
	.align		4
        /*0004*/ 	.word	0xffffffff
	.align		4
        /*0008*/ 	.word	0x00000000
	.align		4
        /*000c*/ 	.word	0xfffffffe
	.align		4
        /*0010*/ 	.word	0x00000000
	.align		4
        /*0014*/ 	.word	0xfffffffd
	.align		4
        /*0018*/ 	.word	0x00000000
	.align		4
        /*001c*/ 	.word	0xfffffffc


//--------------------- .text._Z15vectorAddKernelPfS_S_i --------------------------
	.section	.text._Z15vectorAddKernelPfS_S_i,"ax",@progbits
	.align	128
        .global         _Z15vectorAddKernelPfS_S_i
        .type           _Z15vectorAddKernelPfS_S_i,@function
        .size           _Z15vectorAddKernelPfS_S_i,(.L_x_1 - _Z15vectorAddKernelPfS_S_i)
        .other          _Z15vectorAddKernelPfS_S_i,@"STO_CUDA_ENTRY STV_DEFAULT"
_Z15vectorAddKernelPfS_S_i:
.text._Z15vectorAddKernelPfS_S_i:
[----:B------:R-:W-:Y:S01]  /*0000*/  LDC R1, c[0x0][0x37c] ;  /* 0x0000df00ff017b82 */ /* 0x000fe20000000800 */
[----:B------:R-:W0:Y:S07]  /*0010*/  S2R R0, SR_TID.X ;  /* 0x0000000000007919 */ /* 0x000e2e0000002100 */
[----:B------:R-:W0:Y:S01]  /*0020*/  S2UR UR4, SR_CTAID.X ;  /* 0x00000000000479c3 */ /* 0x000e220000002500 */
[----:B------:R-:W1:Y:S07]  /*0030*/  LDCU UR5, c[0x0][0x398] ;  /* 0x00007300ff0577ac */ /* 0x000e6e0008000800 */
[----:B------:R-:W0:Y:S02]  /*0040*/  LDC R9, c[0x0][0x360] ;  /* 0x0000d800ff097b82 */ /* 0x000e240000000800 */
[----:B0-----:R-:W-:-:S05]  /*0050*/  IMAD R9, R9, UR4, R0 ;  /* 0x0000000409097c24 */ /* 0x001fca000f8e0200 */
[----:B-1----:R-:W-:-:S13]  /*0060*/  ISETP.GE.AND P0, PT, R9, UR5, PT ;  /* 0x0000000509007c0c */ /* 0x002fda000bf06270 */
[----:B------:R-:W-:Y:S05]  /*0070*/  @P0 EXIT ;  /* 0x000000000000094d */ /* 0x000fea0003800000 */
[----:B------:R-:W0:Y:S01]  /*0080*/  LDC.64 R2, c[0x0][0x380] ;  /* 0x0000e000ff027b82 */ /* 0x000e220000000a00 */
[----:B------:R-:W1:Y:S07]  /*0090*/  LDCU.64 UR4, c[0x0][0x358] ;  /* 0x00006b00ff0477ac */ /* 0x000e6e0008000a00 */
[----:B------:R-:W2:Y:S08]  /*00a0*/  LDC.64 R4, c[0x0][0x388] ;  /* 0x0000e200ff047b82 */ /* 0x000eb00000000a00 */
[----:B------:R-:W3:Y:S01]  /*00b0*/  LDC.64 R6, c[0x0][0x390] ;  /* 0x0000e400ff067b82 */ /* 0x000ee20000000a00 */
[----:B0-----:R-:W-:-:S06]  /*00c0*/  IMAD.WIDE R2, R9, 0x4, R2 ;  /* 0x0000000409027825 */ /* 0x001fcc00078e0202 */
[----:B-1----:R-:W4:Y:S01]  /*00d0*/  LDG.E R2, desc[UR4][R2.64] ;  /* 0x0000000402027981 */ /* 0x002f22000c1e1900 */
[----:B--2---:R-:W-:-:S06]  /*00e0*/  IMAD.WIDE R4, R9, 0x4, R4 ;  /* 0x0000000409047825 */ /* 0x004fcc00078e0204 */
[----:B------:R-:W4:Y:S01]  /*00f0*/  LDG.E R5, desc[UR4][R4.64] ;  /* 0x0000000404057981 */ /* 0x000f22000c1e1900 */
[----:B---3--:R-:W-:-:S04]  /*0100*/  IMAD.WIDE R6, R9, 0x4, R6 ;  /* 0x0000000409067825 */ /* 0x008fc800078e0206 */
[----:B----4-:R-:W-:-:S05]  /*0110*/  FADD R9, R2, R5 ;  /* 0x0000000502097221 */ /* 0x010fca0000000000 */
[----:B------:R-:W-:Y:S01]  /*0120*/  STG.E desc[UR4][R6.64], R9 ;  /* 0x0000000906007986 */ /* 0x000fe2000c101904 */
[----:B------:R-:W-:Y:S05]  /*0130*/  EXIT ;  /* 0x000000000000794d */ /* 0x000fea0003800000 */
.L_x_0:
[----:B------:R-:W-:-:S00]  /*0140*/  BRA `(.L_x_0) ;  /* 0xfffffffc00fc7947 */ /* 0x000fc0000383ffff */
[----:B------:R-:W-:-:S00]  /*0150*/  NOP ;  /* 0x0000000000007918 */ /* 0x000fc00000000000 */
        /* <DEDUP_REMOVED lines=10> */
.L_x_1:


//--------------------- .nv.shared.reserved.0     --------------------------
	.section	.nv.shared.reserved.0,"aw",@nobits
	.weak		__nv_reservedSMEM_offset_0_alias
	.size		__nv_reservedSMEM_offset_0_alias, 0, 64
	.other		__nv_reservedSMEM_offset_0_alias,@"STO_CUDA_RESERVED_SHARED STV_DEFAULT"
__nv_reservedSMEM_offset_0_alias:
	.zero		0
	.zero		64


//--------------------- .nv.constant0._Z15vectorAddKernelPfS_S_i --------------------------
	.section	.nv.constant0._Z15vectorAddKernelPfS_S_i,"a",@progbits
	.sectionflags	@""
	.align	4
.nv.constant0._Z15vectorAddKernelPfS_S_i:
	.zero		924


//--------------------- SYMBOLS --------------------------

	.type		.nv.reservedSmem.offset0,@object
	.size		.nv.reservedSmem.offset0,0x4
